//
// Generated by NVIDIA NVVM Compiler
//
// Compiler Build ID: CL-36424714
// Cuda compilation tools, release 13.0, V13.0.88
// Based on NVVM 20.0.0
//

.version 9.0
.target sm_100
.address_size 64

	// .globl	_Z28subsample_ind_and_labels_GPUPiPKiPjPKjif

.visible .entry _Z28subsample_ind_and_labels_GPUPiPKiPjPKjif(
	.param .u64 .ptr .align 1 _Z28subsample_ind_and_labels_GPUPiPKiPjPKjif_param_0,
	.param .u64 .ptr .align 1 _Z28subsample_ind_and_labels_GPUPiPKiPjPKjif_param_1,
	.param .u64 .ptr .align 1 _Z28subsample_ind_and_labels_GPUPiPKiPjPKjif_param_2,
	.param .u64 .ptr .align 1 _Z28subsample_ind_and_labels_GPUPiPKiPjPKjif_param_3,
	.param .u32 _Z28subsample_ind_and_labels_GPUPiPKiPjPKjif_param_4,
	.param .f32 _Z28subsample_ind_and_labels_GPUPiPKiPjPKjif_param_5
)
{
	.reg .pred 	%p<2>;
	.reg .b32 	%r<9>;
	.reg .b32 	%f<5>;
	.reg .b64 	%rd<15>;

	ld.param.u64 	%rd1, [_Z28subsample_ind_and_labels_GPUPiPKiPjPKjif_param_0];
	ld.param.u64 	%rd2, [_Z28subsample_ind_and_labels_GPUPiPKiPjPKjif_param_1];
	ld.param.u64 	%rd3, [_Z28subsample_ind_and_labels_GPUPiPKiPjPKjif_param_2];
	ld.param.u64 	%rd4, [_Z28subsample_ind_and_labels_GPUPiPKiPjPKjif_param_3];
	ld.param.u32 	%r2, [_Z28subsample_ind_and_labels_GPUPiPKiPjPKjif_param_4];
	ld.param.f32 	%f1, [_Z28subsample_ind_and_labels_GPUPiPKiPjPKjif_param_5];
	mov.u32 	%r3, %ctaid.x;
	mov.u32 	%r4, %ntid.x;
	mov.u32 	%r5, %tid.x;
	mad.lo.s32 	%r1, %r3, %r4, %r5;
	setp.ge.u32 	%p1, %r1, %r2;
	@%p1 bra 	$L__BB0_2;
	cvta.to.global.u64 	%rd5, %rd2;
	cvta.to.global.u64 	%rd6, %rd1;
	cvta.to.global.u64 	%rd7, %rd4;
	cvta.to.global.u64 	%rd8, %rd3;
	cvt.rn.f32.u32 	%f2, %r1;
	mul.f32 	%f3, %f1, %f2;
	cvt.rmi.f32.f32 	%f4, %f3;
	cvt.rzi.s32.f32 	%r6, %f4;
	mul.wide.s32 	%rd9, %r6, 4;
	add.s64 	%rd10, %rd5, %rd9;
	ld.global.u32 	%r7, [%rd10];
	mul.wide.u32 	%rd11, %r1, 4;
	add.s64 	%rd12, %rd6, %rd11;
	st.global.u32 	[%rd12], %r7;
	add.s64 	%rd13, %rd7, %rd9;
	ld.global.u32 	%r8, [%rd13];
	add.s64 	%rd14, %rd8, %rd11;
	st.global.u32 	[%rd14], %r8;
$L__BB0_2:
	ret;

}


// ===== COMPILED SASS (sm_100) =====

	.target	sm_100

	.elftype	@"ET_EXEC"


//--------------------- .note.nv.tkinfo           --------------------------
	.section	.note.nv.tkinfo,"",@"SHT_NOTE"
	.sectionflags	@"SHF_NOTE_NV_TKINFO"
	.tkinfo
        /*0018*/ 	.word	0x00000002
        /*0030*/ 	.string	""
        /*0030*/ 	.string	"ptxas"
        /*0030*/ 	.string	"Cuda compilation tools, release 13.0, V13.0.88"
        /*0030*/ 	.string	"Build cuda_13.0.r13.0/compiler.36424714_0"
        /*0030*/ 	.string	"-arch sm_100 -m 64 "



//--------------------- .note.nv.cuinfo           --------------------------
	.section	.note.nv.cuinfo,"",@"SHT_NOTE"
	.sectionflags	@"SHF_NOTE_NV_CUINFO"
        /*0018*/ 	.short	0x0002
        /*001a*/ 	.short	0x0064
        /*001c*/ 	.short	0x0082
	.zero		2


//--------------------- .nv.info                  --------------------------
	.section	.nv.info,"",@"SHT_CUDA_INFO"
	.align	4


	//----- nvinfo : EIATTR_REGCOUNT
	.align		4
        /*0000*/ 	.byte	0x04, 0x2f
        /*0002*/ 	.short	(.L_1 - .L_0)
	.align		4
.L_0:
        /*0004*/ 	.word	index@(_Z28subsample_ind_and_labels_GPUPiPKiPjPKjif)
        /*0008*/ 	.word	0x0000000e


	//----- nvinfo : EIATTR_FRAME_SIZE
	.align		4
.L_1:
        /*000c*/ 	.byte	0x04, 0x11
        /*000e*/ 	.short	(.L_3 - .L_2)
	.align		4
.L_2:
        /*0010*/ 	.word	index@(_Z28subsample_ind_and_labels_GPUPiPKiPjPKjif)
        /*0014*/ 	.word	0x00000000


	//----- nvinfo : EIATTR_MIN_STACK_SIZE
	.align		4
.L_3:
        /*0018*/ 	.byte	0x04, 0x12
        /*001a*/ 	.short	(.L_5 - .L_4)
	.align		4
.L_4:
        /*001c*/ 	.word	index@(_Z28subsample_ind_and_labels_GPUPiPKiPjPKjif)
        /*0020*/ 	.word	0x00000000
.L_5:


//--------------------- .nv.compat                --------------------------
	.section	.nv.compat,"",@"SHT_CUDA_COMPAT_INFO"
	.align	4
        /*0000*/ 	.byte	0x02, 0x09, 0x00, 0x00, 0x02, 0x02, 0x01, 0x00, 0x02, 0x05, 0x05, 0x00, 0x03, 0x07, 0x01, 0x01
        /*0010*/ 	.byte	0x02, 0x03, 0x00, 0x00, 0x02, 0x06, 0x01, 0x00, 0x04, 0x0b, 0x08, 0x00, 0x09, 0x00, 0x00, 0x00
        /*0020*/ 	.byte	0x00, 0x00, 0x00, 0x00


//--------------------- .nv.info._Z28subsample_ind_and_labels_GPUPiPKiPjPKjif --------------------------
	.section	.nv.info._Z28subsample_ind_and_labels_GPUPiPKiPjPKjif,"",@"SHT_CUDA_INFO"
	.sectionflags	@""
	.align	4


	//----- nvinfo : EIATTR_CUDA_API_VERSION
	.align		4
        /*0000*/ 	.byte	0x04, 0x37
        /*0002*/ 	.short	(.L_7 - .L_6)
.L_6:
        /*0004*/ 	.word	0x00000082


	//----- nvinfo : EIATTR_KPARAM_INFO
	.align		4
.L_7:
        /*0008*/ 	.byte	0x04, 0x17
        /*000a*/ 	.short	(.L_9 - .L_8)
.L_8:
        /*000c*/ 	.word	0x00000000
        /*0010*/ 	.short	0x0005
        /*0012*/ 	.short	0x0024
        /*0014*/ 	.byte	0x00, 0xf0, 0x11, 0x00


	//----- nvinfo : EIATTR_KPARAM_INFO
	.align		4
.L_9:
        /*0018*/ 	.byte	0x04, 0x17
        /*001a*/ 	.short	(.L_11 - .L_10)
.L_10:
        /*001c*/ 	.word	0x00000000
        /*0020*/ 	.short	0x0004
        /*0022*/ 	.short	0x0020
        /*0024*/ 	.byte	0x00, 0xf0, 0x11, 0x00


	//----- nvinfo : EIATTR_KPARAM_INFO
	.align		4
.L_11:
        /*0028*/ 	.byte	0x04, 0x17
        /*002a*/ 	.short	(.L_13 - .L_12)
.L_12:
        /*002c*/ 	.word	0x00000000
        /*0030*/ 	.short	0x0003
        /*0032*/ 	.short	0x0018
        /*0034*/ 	.byte	0x00, 0xf5, 0x21, 0x00


	//----- nvinfo : EIATTR_KPARAM_INFO
	.align		4
.L_13:
        /*0038*/ 	.byte	0x04, 0x17
        /*003a*/ 	.short	(.L_15 - .L_14)
.L_14:
        /*003c*/ 	.word	0x00000000
        /*0040*/ 	.short	0x0002
        /*0042*/ 	.short	0x0010
        /*0044*/ 	.byte	0x00, 0xf5, 0x21, 0x00


	//----- nvinfo : EIATTR_KPARAM_INFO
	.align		4
.L_15:
        /*0048*/ 	.byte	0x04, 0x17
        /*004a*/ 	.short	(.L_17 - .L_16)
.L_16:
        /*004c*/ 	.word	0x00000000
        /*0050*/ 	.short	0x0001
        /*0052*/ 	.short	0x0008
        /*0054*/ 	.byte	0x00, 0xf5, 0x21, 0x00


	//----- nvinfo : EIATTR_KPARAM_INFO
	.align		4
.L_17:
        /*0058*/ 	.byte	0x04, 0x17
        /*005a*/ 	.short	(.L_19 - .L_18)
.L_18:
        /*005c*/ 	.word	0x00000000
        /*0060*/ 	.short	0x0000
        /*0062*/ 	.short	0x0000
        /*0064*/ 	.byte	0x00, 0xf5, 0x21, 0x00


	//----- nvinfo : EIATTR_SPARSE_MMA_MASK
	.align		4
.L_19:
        /*0068*/ 	.byte	0x03, 0x50
        /*006a*/ 	.short	0x0000


	//----- nvinfo : EIATTR_MAXREG_COUNT
	.align		4
        /*006c*/ 	.byte	0x03, 0x1b
        /*006e*/ 	.short	0x00ff


	//----- nvinfo : EIATTR_MERCURY_ISA_VERSION
	.align		4
        /*0070*/ 	.byte	0x03, 0x5f
        /*0072*/ 	.short	0x0101


	//----- nvinfo : EIATTR_VRC_CTA_INIT_COUNT
	.align		4
        /*0074*/ 	.byte	0x02, 0x4a
	.zero		1
	.zero		1


	//----- nvinfo : EIATTR_EXIT_INSTR_OFFSETS
	.align		4
        /*0078*/ 	.byte	0x04, 0x1c
        /*007a*/ 	.short	(.L_21 - .L_20)


	//   ....[0]....
.L_20:
        /*007c*/ 	.word	0x00000070


	//   ....[1]....
        /*0080*/ 	.word	0x00000190


	//----- nvinfo : EIATTR_CBANK_PARAM_SIZE
	.align		4
.L_21:
        /*0084*/ 	.byte	0x03, 0x19
        /*0086*/ 	.short	0x0028


	//----- nvinfo : EIATTR_PARAM_CBANK
	.align		4
        /*0088*/ 	.byte	0x04, 0x0a
        /*008a*/ 	.short	(.L_23 - .L_22)
	.align		4
.L_22:
        /*008c*/ 	.word	index@(.nv.constant0._Z28subsample_ind_and_labels_GPUPiPKiPjPKjif)
        /*0090*/ 	.short	0x0380
        /*0092*/ 	.short	0x0028


	//----- nvinfo : EIATTR_SW_WAR
	.align		4
.L_23:
        /*0094*/ 	.byte	0x04, 0x36
        /*0096*/ 	.short	(.L_25 - .L_24)
.L_24:
        /*0098*/ 	.word	0x00000008
.L_25:


//--------------------- .nv.callgraph             --------------------------
	.section	.nv.callgraph,"",@"SHT_CUDA_CALLGRAPH"
	.align	4
	.sectionentsize	8
	.align		4
        /*0000*/ 	.word	0x00000000
	.align		4
        /*0004*/ 	.word	0xffffffff
	.align		4
        /*0008*/ 	.word	0x00000000
	.align		4
        /*000c*/ 	.word	0xfffffffe
	.align		4
        /*0010*/ 	.word	0x00000000
	.align		4
        /*0014*/ 	.word	0xfffffffd
	.align		4
        /*0018*/ 	.word	0x00000000
	.align		4
        /*001c*/ 	.word	0xfffffffc


//--------------------- .text._Z28subsample_ind_and_labels_GPUPiPKiPjPKjif --------------------------
	.section	.text._Z28subsample_ind_and_labels_GPUPiPKiPjPKjif,"ax",@progbits
	.align	128
        .global         _Z28subsample_ind_and_labels_GPUPiPKiPjPKjif
        .type           _Z28subsample_ind_and_labels_GPUPiPKiPjPKjif,@function
        .size           _Z28subsample_ind_and_labels_GPUPiPKiPjPKjif,(.L_x_1 - _Z28subsample_ind_and_labels_GPUPiPKiPjPKjif)
        .other          _Z28subsample_ind_and_labels_GPUPiPKiPjPKjif,@"STO_CUDA_ENTRY STV_DEFAULT"
_Z28subsample_ind_and_labels_GPUPiPKiPjPKjif:
.text._Z28subsample_ind_and_labels_GPUPiPKiPjPKjif:
[----:B------:R-:W-:Y:S01]  /*0000*/  LDC R1, c[0x0][0x37c] ;  /* 0x0000df00ff017b82 */ /* 0x000fe20000000800 */
[----:B------:R-:W0:Y:S07]  /*0010*/  S2R R0, SR_TID.X ;  /* 0x0000000000007919 */ /* 0x000e2e0000002100 */
[----:B------:R-:W0:Y:S01]  /*0020*/  S2UR UR4, SR_CTAID.X ;  /* 0x00000000000479c3 */ /* 0x000e220000002500 */
[----:B------:R-:W1:Y:S07]  /*0030*/  LDCU UR5, c[0x0][0x3a0] ;  /* 0x00007400ff0577ac */ /* 0x000e6e0008000800 */
[----:B------:R-:W0:Y:S02]  /*0040*/  LDC R11, c[0x0][0x360] ;  /* 0x0000d800ff0b7b82 */ /* 0x000e240000000800 */
[----:B0-----:R-:W-:-:S05]  /*0050*/  IMAD R11, R11, UR4, R0 ;  /* 0x000000040b0b7c24 */ /* 0x001fca000f8e0200 */
[----:B-1----:R-:W-:-:S13]  /*0060*/  ISETP.GE.U32.AND P0, PT, R11, UR5, PT ;  /* 0x000000050b007c0c */ /* 0x002fda000bf06070 */
[----:B------:R-:W-:Y:S05]  /*0070*/  @P0 EXIT ;  /* 0x000000000000094d */ /* 0x000fea0003800000 */
[----:B------:R-:W0:Y:S01]  /*0080*/  LDCU UR4, c[0x0][0x3a4] ;  /* 0x00007480ff0477ac */ /* 0x000e220008000800 */
[----:B------:R-:W-:Y:S01]  /*0090*/  I2FP.F32.U32 R0, R11 ;  /* 0x0000000b00007245 */ /* 0x000fe20000201000 */
[----:B------:R-:W1:Y:S08]  /*00a0*/  LDC.64 R2, c[0x0][0x388] ;  /* 0x0000e200ff027b82 */ /* 0x000e700000000a00 */
[----:B------:R-:W2:Y:S01]  /*00b0*/  LDC.64 R4, c[0x0][0x380] ;  /* 0x0000e000ff047b82 */ /* 0x000ea20000000a00 */
[----:B0-----:R-:W-:Y:S01]  /*00c0*/  FMUL R0, R0, UR4 ;  /* 0x0000000400007c20 */ /* 0x001fe20008400000 */
[----:B------:R-:W0:Y:S06]  /*00d0*/  LDCU.64 UR4, c[0x0][0x358] ;  /* 0x00006b00ff0477ac */ /* 0x000e2c0008000a00 */
[----:B------:R-:W3:Y:S01]  /*00e0*/  LDC.64 R6, c[0x0][0x398] ;  /* 0x0000e600ff067b82 */ /* 0x000ee20000000a00 */
[----:B------:R-:W1:Y:S02]  /*00f0*/  F2I.FLOOR.NTZ R9, R0 ;  /* 0x0000000000097305 */ /* 0x000e640000207100 */
[----:B-1----:R-:W-:-:S06]  /*0100*/  IMAD.WIDE R2, R9, 0x4, R2 ;  /* 0x0000000409027825 */ /* 0x002fcc00078e0202 */
[----:B0-----:R-:W4:Y:S01]  /*0110*/  LDG.E R3, desc[UR4][R2.64] ;  /* 0x0000000402037981 */ /* 0x001f22000c1e1900 */
[----:B--2---:R-:W-:-:S04]  /*0120*/  IMAD.WIDE.U32 R4, R11, 0x4, R4 ;  /* 0x000000040b047825 */ /* 0x004fc800078e0004 */
[----:B---3--:R-:W-:Y:S02]  /*0130*/  IMAD.WIDE R6, R9, 0x4, R6 ;  /* 0x0000000409067825 */ /* 0x008fe400078e0206 */
[----:B------:R-:W0:Y:S01]  /*0140*/  LDC.64 R8, c[0x0][0x390] ;  /* 0x0000e400ff087b82 */ /* 0x000e220000000a00 */
[----:B----4-:R-:W-:Y:S04]  /*0150*/  STG.E desc[UR4][R4.64], R3 ;  /* 0x0000000304007986 */ /* 0x010fe8000c101904 */
[----:B------:R-:W2:Y:S01]  /*0160*/  LDG.E R7, desc[UR4][R6.64] ;  /* 0x0000000406077981 */ /* 0x000ea2000c1e1900 */
[----:B0-----:R-:W-:-:S05]  /*0170*/  IMAD.WIDE.U32 R8, R11, 0x4, R8 ;  /* 0x000000040b087825 */ /* 0x001fca00078e0008 */
[----:B--2---:R-:W-:Y:S01]  /*0180*/  STG.E desc[UR4][R8.64], R7 ;  /* 0x0000000708007986 */ /* 0x004fe2000c101904 */
[----:B------:R-:W-:Y:S05]  /*0190*/  EXIT ;  /* 0x000000000000794d */ /* 0x000fea0003800000 */
.L_x_0:
[----:B------:R-:W-:-:S00]  /*01a0*/  BRA `(.L_x_0) ;  /* 0xfffffffc00fc7947 */ /* 0x000fc0000383ffff */
[----:B------:R-:W-:-:S00]  /*01b0*/  NOP ;  /* 0x0000000000007918 */ /* 0x000fc00000000000 */
        /* <DEDUP_REMOVED lines=12> */
.L_x_1:


//--------------------- .nv.shared.reserved.0     --------------------------
	.section	.nv.shared.reserved.0,"aw",@nobits
	.weak		__nv_reservedSMEM_offset_0_alias
	.size		__nv_reservedSMEM_offset_0_alias, 0, 64
	.other		__nv_reservedSMEM_offset_0_alias,@"STO_CUDA_RESERVED_SHARED STV_DEFAULT"
__nv_reservedSMEM_offset_0_alias:
	.zero		0
	.zero		64


//--------------------- .nv.constant0._Z28subsample_ind_and_labels_GPUPiPKiPjPKjif --------------------------
	.section	.nv.constant0._Z28subsample_ind_and_labels_GPUPiPKiPjPKjif,"a",@progbits
	.sectionflags	@""
	.align	4
.nv.constant0._Z28subsample_ind_and_labels_GPUPiPKiPjPKjif:
	.zero		936


//--------------------- SYMBOLS --------------------------

	.type		.nv.reservedSmem.offset0,@object
	.size		.nv.reservedSmem.offset0,0x4
